//
// Generated by NVIDIA NVVM Compiler
//
// Compiler Build ID: CL-36424714
// Cuda compilation tools, release 13.0, V13.0.88
// Based on NVVM 20.0.0
//

.version 9.0
.target sm_100
.address_size 64

	// .globl	_Z8accelGPUPdS_PiS_S_

.visible .entry _Z8accelGPUPdS_PiS_S_(
	.param .u64 .ptr .align 1 _Z8accelGPUPdS_PiS_S__param_0,
	.param .u64 .ptr .align 1 _Z8accelGPUPdS_PiS_S__param_1,
	.param .u64 .ptr .align 1 _Z8accelGPUPdS_PiS_S__param_2,
	.param .u64 .ptr .align 1 _Z8accelGPUPdS_PiS_S__param_3,
	.param .u64 .ptr .align 1 _Z8accelGPUPdS_PiS_S__param_4
)
{
	.reg .pred 	%p<3>;
	.reg .b32 	%r<7>;
	.reg .b64 	%rd<15>;
	.reg .b64 	%fd<27>;

	ld.param.u64 	%rd6, [_Z8accelGPUPdS_PiS_S__param_0];
	ld.param.u64 	%rd2, [_Z8accelGPUPdS_PiS_S__param_1];
	ld.param.u64 	%rd3, [_Z8accelGPUPdS_PiS_S__param_2];
	ld.param.u64 	%rd4, [_Z8accelGPUPdS_PiS_S__param_3];
	ld.param.u64 	%rd5, [_Z8accelGPUPdS_PiS_S__param_4];
	cvta.to.global.u64 	%rd7, %rd6;
	mov.u32 	%r2, %tid.x;
	mov.u32 	%r3, %ntid.x;
	mov.u32 	%r4, %ctaid.x;
	mad.lo.s32 	%r1, %r3, %r4, %r2;
	mul.wide.s32 	%rd8, %r1, 8;
	add.s64 	%rd1, %rd7, %rd8;
	ld.global.f64 	%fd1, [%rd1];
	setp.eq.s32 	%p1, %r1, 0;
	mov.f64 	%fd25, 0d0000000000000000;
	@%p1 bra 	$L__BB0_2;
	ld.global.f64 	%fd25, [%rd1+-8];
$L__BB0_2:
	cvta.to.global.u64 	%rd9, %rd3;
	ld.global.u32 	%r5, [%rd9];
	add.s32 	%r6, %r1, 1;
	setp.eq.s32 	%p2, %r6, %r5;
	mov.f64 	%fd26, 0d0000000000000000;
	@%p2 bra 	$L__BB0_4;
	ld.global.f64 	%fd26, [%rd1+8];
$L__BB0_4:
	cvta.to.global.u64 	%rd10, %rd4;
	cvta.to.global.u64 	%rd11, %rd5;
	cvta.to.global.u64 	%rd12, %rd2;
	add.f64 	%fd8, %fd1, %fd1;
	sub.f64 	%fd9, %fd8, %fd25;
	sub.f64 	%fd10, %fd9, %fd26;
	sub.f64 	%fd11, %fd26, %fd1;
	sub.f64 	%fd12, %fd1, %fd25;
	mul.f64 	%fd13, %fd11, %fd11;
	mul.f64 	%fd14, %fd11, %fd13;
	mul.f64 	%fd15, %fd12, %fd12;
	mul.f64 	%fd16, %fd12, %fd15;
	ld.global.f64 	%fd17, [%rd10];
	add.f64 	%fd18, %fd17, %fd17;
	mul.f64 	%fd19, %fd10, %fd18;
	ld.global.f64 	%fd20, [%rd11];
	mul.f64 	%fd21, %fd20, 0d4010000000000000;
	sub.f64 	%fd22, %fd14, %fd16;
	mul.f64 	%fd23, %fd21, %fd22;
	sub.f64 	%fd24, %fd23, %fd19;
	add.s64 	%rd14, %rd12, %rd8;
	st.global.f64 	[%rd14], %fd24;
	ret;

}
	// .globl	_Z14verletStep1GPUPdS_S_PiS_
.visible .entry _Z14verletStep1GPUPdS_S_PiS_(
	.param .u64 .ptr .align 1 _Z14verletStep1GPUPdS_S_PiS__param_0,
	.param .u64 .ptr .align 1 _Z14verletStep1GPUPdS_S_PiS__param_1,
	.param .u64 .ptr .align 1 _Z14verletStep1GPUPdS_S_PiS__param_2,
	.param .u64 .ptr .align 1 _Z14verletStep1GPUPdS_S_PiS__param_3,
	.param .u64 .ptr .align 1 _Z14verletStep1GPUPdS_S_PiS__param_4
)
{
	.reg .pred 	%p<2>;
	.reg .b32 	%r<6>;
	.reg .b64 	%rd<15>;
	.reg .b64 	%fd<14>;

	ld.param.u64 	%rd1, [_Z14verletStep1GPUPdS_S_PiS__param_0];
	ld.param.u64 	%rd2, [_Z14verletStep1GPUPdS_S_PiS__param_1];
	ld.param.u64 	%rd3, [_Z14verletStep1GPUPdS_S_PiS__param_2];
	ld.param.u64 	%rd5, [_Z14verletStep1GPUPdS_S_PiS__param_3];
	ld.param.u64 	%rd4, [_Z14verletStep1GPUPdS_S_PiS__param_4];
	cvta.to.global.u64 	%rd6, %rd5;
	mov.u32 	%r2, %tid.x;
	mov.u32 	%r3, %ntid.x;
	mov.u32 	%r4, %ctaid.x;
	mad.lo.s32 	%r1, %r3, %r4, %r2;
	ld.global.u32 	%r5, [%rd6];
	setp.ge.s32 	%p1, %r1, %r5;
	@%p1 bra 	$L__BB1_2;
	cvta.to.global.u64 	%rd7, %rd4;
	cvta.to.global.u64 	%rd8, %rd1;
	cvta.to.global.u64 	%rd9, %rd2;
	cvta.to.global.u64 	%rd10, %rd3;
	ld.global.f64 	%fd1, [%rd7];
	mul.f64 	%fd2, %fd1, %fd1;
	mul.wide.s32 	%rd11, %r1, 8;
	add.s64 	%rd12, %rd8, %rd11;
	ld.global.f64 	%fd3, [%rd12];
	add.s64 	%rd13, %rd9, %rd11;
	ld.global.f64 	%fd4, [%rd13];
	fma.rn.f64 	%fd5, %fd4, %fd1, %fd3;
	add.s64 	%rd14, %rd10, %rd11;
	ld.global.f64 	%fd6, [%rd14];
	mul.f64 	%fd7, %fd6, 0d3FE0000000000000;
	fma.rn.f64 	%fd8, %fd2, %fd7, %fd5;
	st.global.f64 	[%rd12], %fd8;
	ld.global.f64 	%fd9, [%rd14];
	mul.f64 	%fd10, %fd9, 0d3FE0000000000000;
	ld.global.f64 	%fd11, [%rd7];
	ld.global.f64 	%fd12, [%rd13];
	fma.rn.f64 	%fd13, %fd10, %fd11, %fd12;
	st.global.f64 	[%rd13], %fd13;
$L__BB1_2:
	ret;

}
	// .globl	_Z14verletStep2GPUPdS_S_PiS_
.visible .entry _Z14verletStep2GPUPdS_S_PiS_(
	.param .u64 .ptr .align 1 _Z14verletStep2GPUPdS_S_PiS__param_0,
	.param .u64 .ptr .align 1 _Z14verletStep2GPUPdS_S_PiS__param_1,
	.param .u64 .ptr .align 1 _Z14verletStep2GPUPdS_S_PiS__param_2,
	.param .u64 .ptr .align 1 _Z14verletStep2GPUPdS_S_PiS__param_3,
	.param .u64 .ptr .align 1 _Z14verletStep2GPUPdS_S_PiS__param_4
)
{
	.reg .pred 	%p<2>;
	.reg .b32 	%r<6>;
	.reg .b64 	%rd<12>;
	.reg .b64 	%fd<6>;

	ld.param.u64 	%rd1, [_Z14verletStep2GPUPdS_S_PiS__param_1];
	ld.param.u64 	%rd2, [_Z14verletStep2GPUPdS_S_PiS__param_2];
	ld.param.u64 	%rd4, [_Z14verletStep2GPUPdS_S_PiS__param_3];
	ld.param.u64 	%rd3, [_Z14verletStep2GPUPdS_S_PiS__param_4];
	cvta.to.global.u64 	%rd5, %rd4;
	mov.u32 	%r2, %tid.x;
	mov.u32 	%r3, %ntid.x;
	mov.u32 	%r4, %ctaid.x;
	mad.lo.s32 	%r1, %r3, %r4, %r2;
	ld.global.u32 	%r5, [%rd5];
	setp.ge.s32 	%p1, %r1, %r5;
	@%p1 bra 	$L__BB2_2;
	cvta.to.global.u64 	%rd6, %rd2;
	cvta.to.global.u64 	%rd7, %rd3;
	cvta.to.global.u64 	%rd8, %rd1;
	mul.wide.s32 	%rd9, %r1, 8;
	add.s64 	%rd10, %rd6, %rd9;
	ld.global.f64 	%fd1, [%rd10];
	mul.f64 	%fd2, %fd1, 0d3FE0000000000000;
	ld.global.f64 	%fd3, [%rd7];
	add.s64 	%rd11, %rd8, %rd9;
	ld.global.f64 	%fd4, [%rd11];
	fma.rn.f64 	%fd5, %fd2, %fd3, %fd4;
	st.global.f64 	[%rd11], %fd5;
$L__BB2_2:
	ret;

}


// ===== COMPILED SASS (sm_100) =====

	.target	sm_100

	.elftype	@"ET_EXEC"


//--------------------- .note.nv.tkinfo           --------------------------
	.section	.note.nv.tkinfo,"",@"SHT_NOTE"
	.sectionflags	@"SHF_NOTE_NV_TKINFO"
	.tkinfo
        /*0018*/ 	.word	0x00000002
        /*0030*/ 	.string	""
        /*0030*/ 	.string	"ptxas"
        /*0030*/ 	.string	"Cuda compilation tools, release 13.0, V13.0.88"
        /*0030*/ 	.string	"Build cuda_13.0.r13.0/compiler.36424714_0"
        /*0030*/ 	.string	"-arch sm_100 -m 64 "



//--------------------- .note.nv.cuinfo           --------------------------
	.section	.note.nv.cuinfo,"",@"SHT_NOTE"
	.sectionflags	@"SHF_NOTE_NV_CUINFO"
        /*0018*/ 	.short	0x0002
        /*001a*/ 	.short	0x0064
        /*001c*/ 	.short	0x0082
	.zero		2


//--------------------- .nv.info                  --------------------------
	.section	.nv.info,"",@"SHT_CUDA_INFO"
	.align	4


	//----- nvinfo : EIATTR_REGCOUNT
	.align		4
        /*0000*/ 	.byte	0x04, 0x2f
        /*0002*/ 	.short	(.L_1 - .L_0)
	.align		4
.L_0:
        /*0004*/ 	.word	index@(_Z8accelGPUPdS_PiS_S_)
        /*0008*/ 	.word	0x00000016


	//----- nvinfo : EIATTR_FRAME_SIZE
	.align		4
.L_1:
        /*000c*/ 	.byte	0x04, 0x11
        /*000e*/ 	.short	(.L_3 - .L_2)
	.align		4
.L_2:
        /*0010*/ 	.word	index@(_Z8accelGPUPdS_PiS_S_)
        /*0014*/ 	.word	0x00000000


	//----- nvinfo : EIATTR_REGCOUNT
	.align		4
.L_3:
        /*0018*/ 	.byte	0x04, 0x2f
        /*001a*/ 	.short	(.L_5 - .L_4)
	.align		4
.L_4:
        /*001c*/ 	.word	index@(_Z14verletStep1GPUPdS_S_PiS_)
        /*0020*/ 	.word	0x00000016


	//----- nvinfo : EIATTR_FRAME_SIZE
	.align		4
.L_5:
        /*0024*/ 	.byte	0x04, 0x11
        /*0026*/ 	.short	(.L_7 - .L_6)
	.align		4
.L_6:
        /*0028*/ 	.word	index@(_Z14verletStep1GPUPdS_S_PiS_)
        /*002c*/ 	.word	0x00000000


	//----- nvinfo : EIATTR_REGCOUNT
	.align		4
.L_7:
        /*0030*/ 	.byte	0x04, 0x2f
        /*0032*/ 	.short	(.L_9 - .L_8)
	.align		4
.L_8:
        /*0034*/ 	.word	index@(_Z14verletStep2GPUPdS_S_PiS_)
        /*0038*/ 	.word	0x0000000e


	//----- nvinfo : EIATTR_FRAME_SIZE
	.align		4
.L_9:
        /*003c*/ 	.byte	0x04, 0x11
        /*003e*/ 	.short	(.L_11 - .L_10)
	.align		4
.L_10:
        /*0040*/ 	.word	index@(_Z14verletStep2GPUPdS_S_PiS_)
        /*0044*/ 	.word	0x00000000


	//----- nvinfo : EIATTR_MIN_STACK_SIZE
	.align		4
.L_11:
        /*0048*/ 	.byte	0x04, 0x12
        /*004a*/ 	.short	(.L_13 - .L_12)
	.align		4
.L_12:
        /*004c*/ 	.word	index@(_Z14verletStep2GPUPdS_S_PiS_)
        /*0050*/ 	.word	0x00000000


	//----- nvinfo : EIATTR_MIN_STACK_SIZE
	.align		4
.L_13:
        /*0054*/ 	.byte	0x04, 0x12
        /*0056*/ 	.short	(.L_15 - .L_14)
	.align		4
.L_14:
        /*0058*/ 	.word	index@(_Z14verletStep1GPUPdS_S_PiS_)
        /*005c*/ 	.word	0x00000000


	//----- nvinfo : EIATTR_MIN_STACK_SIZE
	.align		4
.L_15:
        /*0060*/ 	.byte	0x04, 0x12
        /*0062*/ 	.short	(.L_17 - .L_16)
	.align		4
.L_16:
        /*0064*/ 	.word	index@(_Z8accelGPUPdS_PiS_S_)
        /*0068*/ 	.word	0x00000000
.L_17:


//--------------------- .nv.compat                --------------------------
	.section	.nv.compat,"",@"SHT_CUDA_COMPAT_INFO"
	.align	4
        /*0000*/ 	.byte	0x02, 0x09, 0x00, 0x00, 0x02, 0x02, 0x01, 0x00, 0x02, 0x05, 0x05, 0x00, 0x03, 0x07, 0x01, 0x01
        /*0010*/ 	.byte	0x02, 0x03, 0x00, 0x00, 0x02, 0x06, 0x01, 0x00, 0x04, 0x0b, 0x08, 0x00, 0x01, 0x00, 0x00, 0x00
        /*0020*/ 	.byte	0x00, 0x00, 0x00, 0x00


//--------------------- .nv.info._Z14verletStep2GPUPdS_S_PiS_ --------------------------
	.section	.nv.info._Z14verletStep2GPUPdS_S_PiS_,"",@"SHT_CUDA_INFO"
	.sectionflags	@""
	.align	4


	//----- nvinfo : EIATTR_CUDA_API_VERSION
	.align		4
        /*0000*/ 	.byte	0x04, 0x37
        /*0002*/ 	.short	(.L_19 - .L_18)
.L_18:
        /*0004*/ 	.word	0x00000082


	//----- nvinfo : EIATTR_KPARAM_INFO
	.align		4
.L_19:
        /*0008*/ 	.byte	0x04, 0x17
        /*000a*/ 	.short	(.L_21 - .L_20)
.L_20:
        /*000c*/ 	.word	0x00000000
        /*0010*/ 	.short	0x0004
        /*0012*/ 	.short	0x0020
        /*0014*/ 	.byte	0x00, 0xf5, 0x21, 0x00


	//----- nvinfo : EIATTR_KPARAM_INFO
	.align		4
.L_21:
        /*0018*/ 	.byte	0x04, 0x17
        /*001a*/ 	.short	(.L_23 - .L_22)
.L_22:
        /*001c*/ 	.word	0x00000000
        /*0020*/ 	.short	0x0003
        /*0022*/ 	.short	0x0018
        /*0024*/ 	.byte	0x00, 0xf5, 0x21, 0x00


	//----- nvinfo : EIATTR_KPARAM_INFO
	.align		4
.L_23:
        /*0028*/ 	.byte	0x04, 0x17
        /*002a*/ 	.short	(.L_25 - .L_24)
.L_24:
        /*002c*/ 	.word	0x00000000
        /*0030*/ 	.short	0x0002
        /*0032*/ 	.short	0x0010
        /*0034*/ 	.byte	0x00, 0xf5, 0x21, 0x00


	//----- nvinfo : EIATTR_KPARAM_INFO
	.align		4
.L_25:
        /*0038*/ 	.byte	0x04, 0x17
        /*003a*/ 	.short	(.L_27 - .L_26)
.L_26:
        /*003c*/ 	.word	0x00000000
        /*0040*/ 	.short	0x0001
        /*0042*/ 	.short	0x0008
        /*0044*/ 	.byte	0x00, 0xf5, 0x21, 0x00


	//----- nvinfo : EIATTR_KPARAM_INFO
	.align		4
.L_27:
        /*0048*/ 	.byte	0x04, 0x17
        /*004a*/ 	.short	(.L_29 - .L_28)
.L_28:
        /*004c*/ 	.word	0x00000000
        /*0050*/ 	.short	0x0000
        /*0052*/ 	.short	0x0000
        /*0054*/ 	.byte	0x00, 0xf5, 0x21, 0x00


	//----- nvinfo : EIATTR_SPARSE_MMA_MASK
	.align		4
.L_29:
        /*0058*/ 	.byte	0x03, 0x50
        /*005a*/ 	.short	0x0000


	//----- nvinfo : EIATTR_MAXREG_COUNT
	.align		4
        /*005c*/ 	.byte	0x03, 0x1b
        /*005e*/ 	.short	0x00ff


	//----- nvinfo : EIATTR_MERCURY_ISA_VERSION
	.align		4
        /*0060*/ 	.byte	0x03, 0x5f
        /*0062*/ 	.short	0x0101


	//----- nvinfo : EIATTR_VRC_CTA_INIT_COUNT
	.align		4
        /*0064*/ 	.byte	0x02, 0x4a
	.zero		1
	.zero		1


	//----- nvinfo : EIATTR_EXIT_INSTR_OFFSETS
	.align		4
        /*0068*/ 	.byte	0x04, 0x1c
        /*006a*/ 	.short	(.L_31 - .L_30)


	//   ....[0]....
.L_30:
        /*006c*/ 	.word	0x00000090


	//   ....[1]....
        /*0070*/ 	.word	0x00000150


	//----- nvinfo : EIATTR_CBANK_PARAM_SIZE
	.align		4
.L_31:
        /*0074*/ 	.byte	0x03, 0x19
        /*0076*/ 	.short	0x0028


	//----- nvinfo : EIATTR_PARAM_CBANK
	.align		4
        /*0078*/ 	.byte	0x04, 0x0a
        /*007a*/ 	.short	(.L_33 - .L_32)
	.align		4
.L_32:
        /*007c*/ 	.word	index@(.nv.constant0._Z14verletStep2GPUPdS_S_PiS_)
        /*0080*/ 	.short	0x0380
        /*0082*/ 	.short	0x0028


	//----- nvinfo : EIATTR_SW_WAR
	.align		4
.L_33:
        /*0084*/ 	.byte	0x04, 0x36
        /*0086*/ 	.short	(.L_35 - .L_34)
.L_34:
        /*0088*/ 	.word	0x00000008
.L_35:


//--------------------- .nv.info._Z14verletStep1GPUPdS_S_PiS_ --------------------------
	.section	.nv.info._Z14verletStep1GPUPdS_S_PiS_,"",@"SHT_CUDA_INFO"
	.sectionflags	@""
	.align	4


	//----- nvinfo : EIATTR_CUDA_API_VERSION
	.align		4
        /*0000*/ 	.byte	0x04, 0x37
        /*0002*/ 	.short	(.L_37 - .L_36)
.L_36:
        /*0004*/ 	.word	0x00000082


	//----- nvinfo : EIATTR_KPARAM_INFO
	.align		4
.L_37:
        /*0008*/ 	.byte	0x04, 0x17
        /*000a*/ 	.short	(.L_39 - .L_38)
.L_38:
        /*000c*/ 	.word	0x00000000
        /*0010*/ 	.short	0x0004
        /*0012*/ 	.short	0x0020
        /*0014*/ 	.byte	0x00, 0xf5, 0x21, 0x00


	//----- nvinfo : EIATTR_KPARAM_INFO
	.align		4
.L_39:
        /*0018*/ 	.byte	0x04, 0x17
        /*001a*/ 	.short	(.L_41 - .L_40)
.L_40:
        /*001c*/ 	.word	0x00000000
        /*0020*/ 	.short	0x0003
        /*0022*/ 	.short	0x0018
        /*0024*/ 	.byte	0x00, 0xf5, 0x21, 0x00


	//----- nvinfo : EIATTR_KPARAM_INFO
	.align		4
.L_41:
        /*0028*/ 	.byte	0x04, 0x17
        /*002a*/ 	.short	(.L_43 - .L_42)
.L_42:
        /*002c*/ 	.word	0x00000000
        /*0030*/ 	.short	0x0002
        /*0032*/ 	.short	0x0010
        /*0034*/ 	.byte	0x00, 0xf5, 0x21, 0x00


	//----- nvinfo : EIATTR_KPARAM_INFO
	.align		4
.L_43:
        /*0038*/ 	.byte	0x04, 0x17
        /*003a*/ 	.short	(.L_45 - .L_44)
.L_44:
        /*003c*/ 	.word	0x00000000
        /*0040*/ 	.short	0x0001
        /*0042*/ 	.short	0x0008
        /*0044*/ 	.byte	0x00, 0xf5, 0x21, 0x00


	//----- nvinfo : EIATTR_KPARAM_INFO
	.align		4
.L_45:
        /*0048*/ 	.byte	0x04, 0x17
        /*004a*/ 	.short	(.L_47 - .L_46)
.L_46:
        /*004c*/ 	.word	0x00000000
        /*0050*/ 	.short	0x0000
        /*0052*/ 	.short	0x0000
        /*0054*/ 	.byte	0x00, 0xf5, 0x21, 0x00


	//----- nvinfo : EIATTR_SPARSE_MMA_MASK
	.align		4
.L_47:
        /*0058*/ 	.byte	0x03, 0x50
        /*005a*/ 	.short	0x0000


	//----- nvinfo : EIATTR_MAXREG_COUNT
	.align		4
        /*005c*/ 	.byte	0x03, 0x1b
        /*005e*/ 	.short	0x00ff


	//----- nvinfo : EIATTR_MERCURY_ISA_VERSION
	.align		4
        /*0060*/ 	.byte	0x03, 0x5f
        /*0062*/ 	.short	0x0101


	//----- nvinfo : EIATTR_VRC_CTA_INIT_COUNT
	.align		4
        /*0064*/ 	.byte	0x02, 0x4a
	.zero		1
	.zero		1


	//----- nvinfo : EIATTR_EXIT_INSTR_OFFSETS
	.align		4
        /*0068*/ 	.byte	0x04, 0x1c
        /*006a*/ 	.short	(.L_49 - .L_48)


	//   ....[0]....
.L_48:
        /*006c*/ 	.word	0x00000090


	//   ....[1]....
        /*0070*/ 	.word	0x00000200


	//----- nvinfo : EIATTR_CBANK_PARAM_SIZE
	.align		4
.L_49:
        /*0074*/ 	.byte	0x03, 0x19
        /*0076*/ 	.short	0x0028


	//----- nvinfo : EIATTR_PARAM_CBANK
	.align		4
        /*0078*/ 	.byte	0x04, 0x0a
        /*007a*/ 	.short	(.L_51 - .L_50)
	.align		4
.L_50:
        /*007c*/ 	.word	index@(.nv.constant0._Z14verletStep1GPUPdS_S_PiS_)
        /*0080*/ 	.short	0x0380
        /*0082*/ 	.short	0x0028


	//----- nvinfo : EIATTR_SW_WAR
	.align		4
.L_51:
        /*0084*/ 	.byte	0x04, 0x36
        /*0086*/ 	.short	(.L_53 - .L_52)
.L_52:
        /*0088*/ 	.word	0x00000008
.L_53:


//--------------------- .nv.info._Z8accelGPUPdS_PiS_S_ --------------------------
	.section	.nv.info._Z8accelGPUPdS_PiS_S_,"",@"SHT_CUDA_INFO"
	.sectionflags	@""
	.align	4


	//----- nvinfo : EIATTR_CUDA_API_VERSION
	.align		4
        /*0000*/ 	.byte	0x04, 0x37
        /*0002*/ 	.short	(.L_55 - .L_54)
.L_54:
        /*0004*/ 	.word	0x00000082


	//----- nvinfo : EIATTR_KPARAM_INFO
	.align		4
.L_55:
        /*0008*/ 	.byte	0x04, 0x17
        /*000a*/ 	.short	(.L_57 - .L_56)
.L_56:
        /*000c*/ 	.word	0x00000000
        /*0010*/ 	.short	0x0004
        /*0012*/ 	.short	0x0020
        /*0014*/ 	.byte	0x00, 0xf5, 0x21, 0x00


	//----- nvinfo : EIATTR_KPARAM_INFO
	.align		4
.L_57:
        /*0018*/ 	.byte	0x04, 0x17
        /*001a*/ 	.short	(.L_59 - .L_58)
.L_58:
        /*001c*/ 	.word	0x00000000
        /*0020*/ 	.short	0x0003
        /*0022*/ 	.short	0x0018
        /*0024*/ 	.byte	0x00, 0xf5, 0x21, 0x00


	//----- nvinfo : EIATTR_KPARAM_INFO
	.align		4
.L_59:
        /*0028*/ 	.byte	0x04, 0x17
        /*002a*/ 	.short	(.L_61 - .L_60)
.L_60:
        /*002c*/ 	.word	0x00000000
        /*0030*/ 	.short	0x0002
        /*0032*/ 	.short	0x0010
        /*0034*/ 	.byte	0x00, 0xf5, 0x21, 0x00


	//----- nvinfo : EIATTR_KPARAM_INFO
	.align		4
.L_61:
        /*0038*/ 	.byte	0x04, 0x17
        /*003a*/ 	.short	(.L_63 - .L_62)
.L_62:
        /*003c*/ 	.word	0x00000000
        /*0040*/ 	.short	0x0001
        /*0042*/ 	.short	0x0008
        /*0044*/ 	.byte	0x00, 0xf5, 0x21, 0x00


	//----- nvinfo : EIATTR_KPARAM_INFO
	.align		4
.L_63:
        /*0048*/ 	.byte	0x04, 0x17
        /*004a*/ 	.short	(.L_65 - .L_64)
.L_64:
        /*004c*/ 	.word	0x00000000
        /*0050*/ 	.short	0x0000
        /*0052*/ 	.short	0x0000
        /*0054*/ 	.byte	0x00, 0xf5, 0x21, 0x00


	//----- nvinfo : EIATTR_SPARSE_MMA_MASK
	.align		4
.L_65:
        /*0058*/ 	.byte	0x03, 0x50
        /*005a*/ 	.short	0x0000


	//----- nvinfo : EIATTR_MAXREG_COUNT
	.align		4
        /*005c*/ 	.byte	0x03, 0x1b
        /*005e*/ 	.short	0x00ff


	//----- nvinfo : EIATTR_MERCURY_ISA_VERSION
	.align		4
        /*0060*/ 	.byte	0x03, 0x5f
        /*0062*/ 	.short	0x0101


	//----- nvinfo : EIATTR_VRC_CTA_INIT_COUNT
	.align		4
        /*0064*/ 	.byte	0x02, 0x4a
	.zero		1
	.zero		1


	//----- nvinfo : EIATTR_EXIT_INSTR_OFFSETS
	.align		4
        /*0068*/ 	.byte	0x04, 0x1c
        /*006a*/ 	.short	(.L_67 - .L_66)


	//   ....[0]....
.L_66:
        /*006c*/ 	.word	0x00000260


	//----- nvinfo : EIATTR_CBANK_PARAM_SIZE
	.align		4
.L_67:
        /*0070*/ 	.byte	0x03, 0x19
        /*0072*/ 	.short	0x0028


	//----- nvinfo : EIATTR_PARAM_CBANK
	.align		4
        /*0074*/ 	.byte	0x04, 0x0a
        /*0076*/ 	.short	(.L_69 - .L_68)
	.align		4
.L_68:
        /*0078*/ 	.word	index@(.nv.constant0._Z8accelGPUPdS_PiS_S_)
        /*007c*/ 	.short	0x0380
        /*007e*/ 	.short	0x0028


	//----- nvinfo : EIATTR_SW_WAR
	.align		4
.L_69:
        /*0080*/ 	.byte	0x04, 0x36
        /*0082*/ 	.short	(.L_71 - .L_70)
.L_70:
        /*0084*/ 	.word	0x00000008
.L_71:


//--------------------- .nv.callgraph             --------------------------
	.section	.nv.callgraph,"",@"SHT_CUDA_CALLGRAPH"
	.align	4
	.sectionentsize	8
	.align		4
        /*0000*/ 	.word	0x00000000
	.align		4
        /*0004*/ 	.word	0xffffffff
	.align		4
        /*0008*/ 	.word	0x00000000
	.align		4
        /*000c*/ 	.word	0xfffffffe
	.align		4
        /*0010*/ 	.word	0x00000000
	.align		4
        /*0014*/ 	.word	0xfffffffd
	.align		4
        /*0018*/ 	.word	0x00000000
	.align		4
        /*001c*/ 	.word	0xfffffffc


//--------------------- .text._Z14verletStep2GPUPdS_S_PiS_ --------------------------
	.section	.text._Z14verletStep2GPUPdS_S_PiS_,"ax",@progbits
	.align	128
        .global         _Z14verletStep2GPUPdS_S_PiS_
        .type           _Z14verletStep2GPUPdS_S_PiS_,@function
        .size           _Z14verletStep2GPUPdS_S_PiS_,(.L_x_3 - _Z14verletStep2GPUPdS_S_PiS_)
        .other          _Z14verletStep2GPUPdS_S_PiS_,@"STO_CUDA_ENTRY STV_DEFAULT"
_Z14verletStep2GPUPdS_S_PiS_:
.text._Z14verletStep2GPUPdS_S_PiS_:
[----:B------:R-:W-:Y:S08]  /*0000*/  LDC R1, c[0x0][0x37c] ;  /* 0x0000df00ff017b82 */ /* 0x000ff00000000800 */
[----:B------:R-:W0:Y:S01]  /*0010*/  LDC.64 R2, c[0x0][0x398] ;  /* 0x0000e600ff027b82 */ /* 0x000e220000000a00 */
[----:B------:R-:W0:Y:S02]  /*0020*/  LDCU.64 UR4, c[0x0][0x358] ;  /* 0x00006b00ff0477ac */ /* 0x000e240008000a00 */
[----:B0-----:R-:W2:Y:S01]  /*0030*/  LDG.E R2, desc[UR4][R2.64] ;  /* 0x0000000402027981 */ /* 0x001ea2000c1e1900 */
[----:B------:R-:W0:Y:S01]  /*0040*/  LDCU UR6, c[0x0][0x360] ;  /* 0x00006c00ff0677ac */ /* 0x000e220008000800 */
[----:B------:R-:W0:Y:S01]  /*0050*/  S2R R5, SR_TID.X ;  /* 0x0000000000057919 */ /* 0x000e220000002100 */
[----:B------:R-:W0:Y:S02]  /*0060*/  S2R R0, SR_CTAID.X ;  /* 0x0000000000007919 */ /* 0x000e240000002500 */
[----:B0-----:R-:W-:-:S05]  /*0070*/  IMAD R5, R0, UR6, R5 ;  /* 0x0000000600057c24 */ /* 0x001fca000f8e0205 */
[----:B--2---:R-:W-:-:S13]  /*0080*/  ISETP.GE.AND P0, PT, R5, R2, PT ;  /* 0x000000020500720c */ /* 0x004fda0003f06270 */
[----:B------:R-:W-:Y:S05]  /*0090*/  @P0 EXIT ;  /* 0x000000000000094d */ /* 0x000fea0003800000 */
[----:B------:R-:W0:Y:S08]  /*00a0*/  LDC.64 R2, c[0x0][0x390] ;  /* 0x0000e400ff027b82 */ /* 0x000e300000000a00 */
[----:B------:R-:W1:Y:S08]  /*00b0*/  LDC.64 R8, c[0x0][0x388] ;  /* 0x0000e200ff087b82 */ /* 0x000e700000000a00 */
[----:B------:R-:W2:Y:S01]  /*00c0*/  LDC.64 R6, c[0x0][0x3a0] ;  /* 0x0000e800ff067b82 */ /* 0x000ea20000000a00 */
[----:B0-----:R-:W-:-:S06]  /*00d0*/  IMAD.WIDE R2, R5, 0x8, R2 ;  /* 0x0000000805027825 */ /* 0x001fcc00078e0202 */
[----:B------:R-:W3:Y:S01]  /*00e0*/  LDG.E.64 R2, desc[UR4][R2.64] ;  /* 0x0000000402027981 */ /* 0x000ee2000c1e1b00 */
[----:B-1----:R-:W-:-:S05]  /*00f0*/  IMAD.WIDE R8, R5, 0x8, R8 ;  /* 0x0000000805087825 */ /* 0x002fca00078e0208 */
[----:B------:R-:W4:Y:S04]  /*0100*/  LDG.E.64 R10, desc[UR4][R8.64] ;  /* 0x00000004080a7981 */ /* 0x000f28000c1e1b00 */
[----:B--2---:R-:W4:Y:S01]  /*0110*/  LDG.E.64 R6, desc[UR4][R6.64] ;  /* 0x0000000406067981 */ /* 0x004f22000c1e1b00 */
[----:B---3--:R-:W-:-:S08]  /*0120*/  DMUL R4, R2, 0.5 ;  /* 0x3fe0000002047828 */ /* 0x008fd00000000000 */
[----:B----4-:R-:W-:-:S07]  /*0130*/  DFMA R4, R4, R6, R10 ;  /* 0x000000060404722b */ /* 0x010fce000000000a */
[----:B------:R-:W-:Y:S01]  /*0140*/  STG.E.64 desc[UR4][R8.64], R4 ;  /* 0x0000000408007986 */ /* 0x000fe2000c101b04 */
[----:B------:R-:W-:Y:S05]  /*0150*/  EXIT ;  /* 0x000000000000794d */ /* 0x000fea0003800000 */
.L_x_0:
[----:B------:R-:W-:-:S00]  /*0160*/  BRA `(.L_x_0) ;  /* 0xfffffffc00fc7947 */ /* 0x000fc0000383ffff */
[----:B------:R-:W-:-:S00]  /*0170*/  NOP ;  /* 0x0000000000007918 */ /* 0x000fc00000000000 */
        /* <DEDUP_REMOVED lines=8> */
.L_x_3:


//--------------------- .text._Z14verletStep1GPUPdS_S_PiS_ --------------------------
	.section	.text._Z14verletStep1GPUPdS_S_PiS_,"ax",@progbits
	.align	128
        .global         _Z14verletStep1GPUPdS_S_PiS_
        .type           _Z14verletStep1GPUPdS_S_PiS_,@function
        .size           _Z14verletStep1GPUPdS_S_PiS_,(.L_x_4 - _Z14verletStep1GPUPdS_S_PiS_)
        .other          _Z14verletStep1GPUPdS_S_PiS_,@"STO_CUDA_ENTRY STV_DEFAULT"
_Z14verletStep1GPUPdS_S_PiS_:
.text._Z14verletStep1GPUPdS_S_PiS_:
        /* <DEDUP_REMOVED lines=12> */
[----:B------:R-:W2:Y:S08]  /*00c0*/  LDC.64 R16, c[0x0][0x390] ;  /* 0x0000e400ff107b82 */ /* 0x000eb00000000a00 */
[----:B------:R-:W3:Y:S01]  /*00d0*/  LDC.64 R4, c[0x0][0x3a0] ;  /* 0x0000e800ff047b82 */ /* 0x000ee20000000a00 */
[----:B0-----:R-:W-:-:S05]  /*00e0*/  IMAD.WIDE R6, R9, 0x8, R6 ;  /* 0x0000000809067825 */ /* 0x001fca00078e0206 */
[----:B------:R-:W4:Y:S01]  /*00f0*/  LDG.E.64 R12, desc[UR4][R6.64] ;  /* 0x00000004060c7981 */ /* 0x000f22000c1e1b00 */
[----:B-1----:R-:W-:-:S05]  /*0100*/  IMAD.WIDE R2, R9, 0x8, R2 ;  /* 0x0000000809027825 */ /* 0x002fca00078e0202 */
[----:B------:R-:W4:Y:S01]  /*0110*/  LDG.E.64 R14, desc[UR4][R2.64] ;  /* 0x00000004020e7981 */ /* 0x000f22000c1e1b00 */
[----:B--2---:R-:W-:-:S05]  /*0120*/  IMAD.WIDE R16, R9, 0x8, R16 ;  /* 0x0000000809107825 */ /* 0x004fca00078e0210 */
[----:B------:R-:W2:Y:S04]  /*0130*/  LDG.E.64 R18, desc[UR4][R16.64] ;  /* 0x0000000410127981 */ /* 0x000ea8000c1e1b00 */
[----:B---3--:R-:W3:Y:S01]  /*0140*/  LDG.E.64 R8, desc[UR4][R4.64] ;  /* 0x0000000404087981 */ /* 0x008ee2000c1e1b00 */
[----:B--2---:R-:W-:Y:S02]  /*0150*/  DMUL R18, R18, 0.5 ;  /* 0x3fe0000012127828 */ /* 0x004fe40000000000 */
[C---:B---3--:R-:W-:Y:S02]  /*0160*/  DMUL R10, R8.reuse, R8 ;  /* 0x00000008080a7228 */ /* 0x048fe40000000000 */
[----:B----4-:R-:W-:-:S08]  /*0170*/  DFMA R12, R8, R14, R12 ;  /* 0x0000000e080c722b */ /* 0x010fd0000000000c */
[----:B------:R-:W-:-:S07]  /*0180*/  DFMA R10, R10, R18, R12 ;  /* 0x000000120a0a722b */ /* 0x000fce000000000c */
[----:B------:R-:W-:Y:S04]  /*0190*/  STG.E.64 desc[UR4][R6.64], R10 ;  /* 0x0000000a06007986 */ /* 0x000fe8000c101b04 */
[----:B------:R-:W2:Y:S04]  /*01a0*/  LDG.E.64 R8, desc[UR4][R16.64] ;  /* 0x0000000410087981 */ /* 0x000ea8000c1e1b00 */
[----:B------:R-:W3:Y:S04]  /*01b0*/  LDG.E.64 R12, desc[UR4][R4.64] ;  /* 0x00000004040c7981 */ /* 0x000ee8000c1e1b00 */
[----:B------:R-:W3:Y:S01]  /*01c0*/  LDG.E.64 R14, desc[UR4][R2.64] ;  /* 0x00000004020e7981 */ /* 0x000ee2000c1e1b00 */
[----:B--2---:R-:W-:-:S08]  /*01d0*/  DMUL R8, R8, 0.5 ;  /* 0x3fe0000008087828 */ /* 0x004fd00000000000 */
[----:B---3--:R-:W-:-:S07]  /*01e0*/  DFMA R8, R8, R12, R14 ;  /* 0x0000000c0808722b */ /* 0x008fce000000000e */
[----:B------:R-:W-:Y:S01]  /*01f0*/  STG.E.64 desc[UR4][R2.64], R8 ;  /* 0x0000000802007986 */ /* 0x000fe2000c101b04 */
[----:B------:R-:W-:Y:S05]  /*0200*/  EXIT ;  /* 0x000000000000794d */ /* 0x000fea0003800000 */
.L_x_1:
        /* <DEDUP_REMOVED lines=15> */
.L_x_4:


//--------------------- .text._Z8accelGPUPdS_PiS_S_ --------------------------
	.section	.text._Z8accelGPUPdS_PiS_S_,"ax",@progbits
	.align	128
        .global         _Z8accelGPUPdS_PiS_S_
        .type           _Z8accelGPUPdS_PiS_S_,@function
        .size           _Z8accelGPUPdS_PiS_S_,(.L_x_5 - _Z8accelGPUPdS_PiS_S_)
        .other          _Z8accelGPUPdS_PiS_S_,@"STO_CUDA_ENTRY STV_DEFAULT"
_Z8accelGPUPdS_PiS_S_:
.text._Z8accelGPUPdS_PiS_S_:
[----:B------:R-:W-:Y:S08]  /*0000*/  LDC R1, c[0x0][0x37c] ;  /* 0x0000df00ff017b82 */ /* 0x000ff00000000800 */
[----:B------:R-:W0:Y:S01]  /*0010*/  LDC.64 R2, c[0x0][0x390] ;  /* 0x0000e400ff027b82 */ /* 0x000e220000000a00 */
[----:B------:R-:W0:Y:S01]  /*0020*/  LDCU.64 UR4, c[0x0][0x358] ;  /* 0x00006b00ff0477ac */ /* 0x000e220008000a00 */
[----:B------:R-:W1:Y:S01]  /*0030*/  S2R R0, SR_TID.X ;  /* 0x0000000000007919 */ /* 0x000e620000002100 */
[----:B------:R-:W1:Y:S01]  /*0040*/  S2R R5, SR_CTAID.X ;  /* 0x0000000000057919 */ /* 0x000e620000002500 */
[----:B------:R-:W1:Y:S04]  /*0050*/  LDCU UR6, c[0x0][0x360] ;  /* 0x00006c00ff0677ac */ /* 0x000e680008000800 */
[----:B------:R-:W2:Y:S01]  /*0060*/  LDC.64 R10, c[0x0][0x380] ;  /* 0x0000e000ff0a7b82 */ /* 0x000ea20000000a00 */
[----:B0-----:R-:W3:Y:S01]  /*0070*/  LDG.E R2, desc[UR4][R2.64] ;  /* 0x0000000402027981 */ /* 0x001ee2000c1e1900 */
[----:B------:R-:W-:Y:S01]  /*0080*/  CS2R R12, SRZ ;  /* 0x00000000000c7805 */ /* 0x000fe2000001ff00 */
[----:B-1----:R-:W-:-:S05]  /*0090*/  IMAD R0, R5, UR6, R0 ;  /* 0x0000000605007c24 */ /* 0x002fca000f8e0200 */
[----:B------:R-:W0:Y:S01]  /*00a0*/  LDC.64 R4, c[0x0][0x398] ;  /* 0x0000e600ff047b82 */ /* 0x000e220000000a00 */
[C---:B--2---:R-:W-:Y:S01]  /*00b0*/  IMAD.WIDE R10, R0.reuse, 0x8, R10 ;  /* 0x00000008000a7825 */ /* 0x044fe200078e020a */
[C---:B------:R-:W-:Y:S02]  /*00c0*/  ISETP.NE.AND P0, PT, R0.reuse, RZ, PT ;  /* 0x000000ff0000720c */ /* 0x040fe40003f05270 */
[----:B------:R-:W-:Y:S02]  /*00d0*/  IADD3 R7, PT, PT, R0, 0x1, RZ ;  /* 0x0000000100077810 */ /* 0x000fe40007ffe0ff */
[----:B------:R-:W2:Y:S09]  /*00e0*/  LDG.E.64 R8, desc[UR4][R10.64] ;  /* 0x000000040a087981 */ /* 0x000eb2000c1e1b00 */
[----:B------:R-:W4:Y:S04]  /*00f0*/  @P0 LDG.E.64 R12, desc[UR4][R10.64+-0x8] ;  /* 0xfffff8040a0c0981 */ /* 0x000f28000c1e1b00 */
[----:B0-----:R-:W5:Y:S01]  /*0100*/  LDG.E.64 R4, desc[UR4][R4.64] ;  /* 0x0000000404047981 */ /* 0x001f62000c1e1b00 */
[----:B---3--:R-:W-:-:S02]  /*0110*/  ISETP.NE.AND P1, PT, R7, R2, PT ;  /* 0x000000020700720c */ /* 0x008fc40003f25270 */
[----:B------:R-:W0:Y:S01]  /*0120*/  LDC.64 R2, c[0x0][0x3a0] ;  /* 0x0000e800ff027b82 */ /* 0x000e220000000a00 */
[----:B------:R-:W-:-:S10]  /*0130*/  CS2R R6, SRZ ;  /* 0x0000000000067805 */ /* 0x000fd4000001ff00 */
[----:B------:R-:W3:Y:S04]  /*0140*/  @P1 LDG.E.64 R6, desc[UR4][R10.64+0x8] ;  /* 0x000008040a061981 */ /* 0x000ee8000c1e1b00 */
[----:B0-----:R-:W3:Y:S01]  /*0150*/  LDG.E.64 R2, desc[UR4][R2.64] ;  /* 0x0000000402027981 */ /* 0x001ee2000c1e1b00 */
[C---:B--2---:R-:W-:Y:S02]  /*0160*/  DADD R14, R8.reuse, R8 ;  /* 0x00000000080e7229 */ /* 0x044fe40000000008 */
[----:B----4-:R-:W-:-:S06]  /*0170*/  DADD R16, R8, -R12 ;  /* 0x0000000008107229 */ /* 0x010fcc000000080c */
[----:B------:R-:W-:Y:S02]  /*0180*/  DADD R14, R14, -R12 ;  /* 0x000000000e0e7229 */ /* 0x000fe4000000080c */
[----:B------:R-:W-:Y:S02]  /*0190*/  DMUL R18, R16, R16 ;  /* 0x0000001010127228 */ /* 0x000fe40000000000 */
[----:B-----5:R-:W-:-:S06]  /*01a0*/  DADD R4, R4, R4 ;  /* 0x0000000004047229 */ /* 0x020fcc0000000004 */
[----:B------:R-:W-:Y:S02]  /*01b0*/  DMUL R18, R16, R18 ;  /* 0x0000001210127228 */ /* 0x000fe40000000000 */
[--C-:B---3--:R-:W-:Y:S01]  /*01c0*/  DADD R12, -R8, R6.reuse ;  /* 0x00000000080c7229 */ /* 0x108fe20000000106 */
[----:B------:R-:W0:Y:S01]  /*01d0*/  LDC.64 R8, c[0x0][0x388] ;  /* 0x0000e200ff087b82 */ /* 0x000e220000000a00 */
[----:B------:R-:W-:-:S06]  /*01e0*/  DADD R14, R14, -R6 ;  /* 0x000000000e0e7229 */ /* 0x000fcc0000000806 */
[----:B------:R-:W-:Y:S02]  /*01f0*/  DMUL R6, R12, R12 ;  /* 0x0000000c0c067228 */ /* 0x000fe40000000000 */
[----:B------:R-:W-:Y:S02]  /*0200*/  DMUL R4, R14, R4 ;  /* 0x000000040e047228 */ /* 0x000fe40000000000 */
[----:B------:R-:W-:-:S04]  /*0210*/  DMUL R2, R2, 4 ;  /* 0x4010000002027828 */ /* 0x000fc80000000000 */
[----:B------:R-:W-:-:S08]  /*0220*/  DFMA R6, R12, R6, -R18 ;  /* 0x000000060c06722b */ /* 0x000fd00000000812 */
[----:B------:R-:W-:Y:S01]  /*0230*/  DFMA R2, R2, R6, -R4 ;  /* 0x000000060202722b */ /* 0x000fe20000000804 */
[----:B0-----:R-:W-:-:S06]  /*0240*/  IMAD.WIDE R8, R0, 0x8, R8 ;  /* 0x0000000800087825 */ /* 0x001fcc00078e0208 */
[----:B------:R-:W-:Y:S01]  /*0250*/  STG.E.64 desc[UR4][R8.64], R2 ;  /* 0x0000000208007986 */ /* 0x000fe2000c101b04 */
[----:B------:R-:W-:Y:S05]  /*0260*/  EXIT ;  /* 0x000000000000794d */ /* 0x000fea0003800000 */
.L_x_2:
        /* <DEDUP_REMOVED lines=9> */
.L_x_5:


//--------------------- .nv.shared.reserved.0     --------------------------
	.section	.nv.shared.reserved.0,"aw",@nobits
	.weak		__nv_reservedSMEM_offset_0_alias
	.size		__nv_reservedSMEM_offset_0_alias, 0, 64
	.other		__nv_reservedSMEM_offset_0_alias,@"STO_CUDA_RESERVED_SHARED STV_DEFAULT"
__nv_reservedSMEM_offset_0_alias:
	.zero		0
	.zero		64


//--------------------- .nv.constant0._Z14verletStep2GPUPdS_S_PiS_ --------------------------
	.section	.nv.constant0._Z14verletStep2GPUPdS_S_PiS_,"a",@progbits
	.sectionflags	@""
	.align	4
.nv.constant0._Z14verletStep2GPUPdS_S_PiS_:
	.zero		936


//--------------------- .nv.constant0._Z14verletStep1GPUPdS_S_PiS_ --------------------------
	.section	.nv.constant0._Z14verletStep1GPUPdS_S_PiS_,"a",@progbits
	.sectionflags	@""
	.align	4
.nv.constant0._Z14verletStep1GPUPdS_S_PiS_:
	.zero		936


//--------------------- .nv.constant0._Z8accelGPUPdS_PiS_S_ --------------------------
	.section	.nv.constant0._Z8accelGPUPdS_PiS_S_,"a",@progbits
	.sectionflags	@""
	.align	4
.nv.constant0._Z8accelGPUPdS_PiS_S_:
	.zero		936


//--------------------- SYMBOLS --------------------------

	.type		.nv.reservedSmem.offset0,@object
	.size		.nv.reservedSmem.offset0,0x4
